//
// Generated by NVIDIA NVVM Compiler
//
// Compiler Build ID: CL-36424714
// Cuda compilation tools, release 13.0, V13.0.88
// Based on NVVM 20.0.0
//

.version 9.0
.target sm_100
.address_size 64

	// .globl	_Z6sumGPUPiS_S_i

.visible .entry _Z6sumGPUPiS_S_i(
	.param .u64 .ptr .align 1 _Z6sumGPUPiS_S_i_param_0,
	.param .u64 .ptr .align 1 _Z6sumGPUPiS_S_i_param_1,
	.param .u64 .ptr .align 1 _Z6sumGPUPiS_S_i_param_2,
	.param .u32 _Z6sumGPUPiS_S_i_param_3
)
{
	.reg .pred 	%p<2>;
	.reg .b32 	%r<21>;
	.reg .b64 	%rd<11>;

	ld.param.u64 	%rd1, [_Z6sumGPUPiS_S_i_param_0];
	ld.param.u64 	%rd2, [_Z6sumGPUPiS_S_i_param_1];
	ld.param.u64 	%rd3, [_Z6sumGPUPiS_S_i_param_2];
	ld.param.u32 	%r2, [_Z6sumGPUPiS_S_i_param_3];
	mov.u32 	%r3, %ntid.x;
	mov.u32 	%r4, %ntid.y;
	mov.u32 	%r5, %ntid.z;
	mov.u32 	%r6, %tid.x;
	mov.u32 	%r7, %tid.y;
	mov.u32 	%r8, %tid.z;
	mov.u32 	%r9, %ctaid.x;
	mov.u32 	%r10, %ctaid.y;
	mov.u32 	%r11, %nctaid.x;
	mov.u32 	%r12, %ctaid.z;
	mov.u32 	%r13, %nctaid.y;
	mad.lo.s32 	%r14, %r13, %r12, %r10;
	mad.lo.s32 	%r15, %r14, %r11, %r9;
	mad.lo.s32 	%r16, %r15, %r5, %r8;
	mad.lo.s32 	%r17, %r16, %r4, %r7;
	mad.lo.s32 	%r1, %r17, %r3, %r6;
	setp.ge.s32 	%p1, %r1, %r2;
	@%p1 bra 	$L__BB0_2;
	cvta.to.global.u64 	%rd4, %rd1;
	cvta.to.global.u64 	%rd5, %rd2;
	cvta.to.global.u64 	%rd6, %rd3;
	mul.wide.s32 	%rd7, %r1, 4;
	add.s64 	%rd8, %rd4, %rd7;
	ld.global.u32 	%r18, [%rd8];
	add.s64 	%rd9, %rd5, %rd7;
	ld.global.u32 	%r19, [%rd9];
	add.s32 	%r20, %r19, %r18;
	add.s64 	%rd10, %rd6, %rd7;
	st.global.u32 	[%rd10], %r20;
$L__BB0_2:
	ret;

}


// ===== COMPILED SASS (sm_100) =====

	.target	sm_100

	.elftype	@"ET_EXEC"


//--------------------- .note.nv.tkinfo           --------------------------
	.section	.note.nv.tkinfo,"",@"SHT_NOTE"
	.sectionflags	@"SHF_NOTE_NV_TKINFO"
	.tkinfo
        /*0018*/ 	.word	0x00000002
        /*0030*/ 	.string	""
        /*0030*/ 	.string	"ptxas"
        /*0030*/ 	.string	"Cuda compilation tools, release 13.0, V13.0.88"
        /*0030*/ 	.string	"Build cuda_13.0.r13.0/compiler.36424714_0"
        /*0030*/ 	.string	"-arch sm_100 -m 64 "



//--------------------- .note.nv.cuinfo           --------------------------
	.section	.note.nv.cuinfo,"",@"SHT_NOTE"
	.sectionflags	@"SHF_NOTE_NV_CUINFO"
        /*0018*/ 	.short	0x0002
        /*001a*/ 	.short	0x0064
        /*001c*/ 	.short	0x0082
	.zero		2


//--------------------- .nv.info                  --------------------------
	.section	.nv.info,"",@"SHT_CUDA_INFO"
	.align	4


	//----- nvinfo : EIATTR_REGCOUNT
	.align		4
        /*0000*/ 	.byte	0x04, 0x2f
        /*0002*/ 	.short	(.L_1 - .L_0)
	.align		4
.L_0:
        /*0004*/ 	.word	index@(_Z6sumGPUPiS_S_i)
        /*0008*/ 	.word	0x0000000e


	//----- nvinfo : EIATTR_FRAME_SIZE
	.align		4
.L_1:
        /*000c*/ 	.byte	0x04, 0x11
        /*000e*/ 	.short	(.L_3 - .L_2)
	.align		4
.L_2:
        /*0010*/ 	.word	index@(_Z6sumGPUPiS_S_i)
        /*0014*/ 	.word	0x00000000


	//----- nvinfo : EIATTR_MIN_STACK_SIZE
	.align		4
.L_3:
        /*0018*/ 	.byte	0x04, 0x12
        /*001a*/ 	.short	(.L_5 - .L_4)
	.align		4
.L_4:
        /*001c*/ 	.word	index@(_Z6sumGPUPiS_S_i)
        /*0020*/ 	.word	0x00000000
.L_5:


//--------------------- .nv.compat                --------------------------
	.section	.nv.compat,"",@"SHT_CUDA_COMPAT_INFO"
	.align	4
        /*0000*/ 	.byte	0x02, 0x09, 0x00, 0x00, 0x02, 0x02, 0x01, 0x00, 0x02, 0x05, 0x05, 0x00, 0x03, 0x07, 0x01, 0x01
        /*0010*/ 	.byte	0x02, 0x03, 0x00, 0x00, 0x02, 0x06, 0x01, 0x00, 0x04, 0x0b, 0x08, 0x00, 0x09, 0x00, 0x00, 0x00
        /*0020*/ 	.byte	0x00, 0x00, 0x00, 0x00


//--------------------- .nv.info._Z6sumGPUPiS_S_i --------------------------
	.section	.nv.info._Z6sumGPUPiS_S_i,"",@"SHT_CUDA_INFO"
	.sectionflags	@""
	.align	4


	//----- nvinfo : EIATTR_CUDA_API_VERSION
	.align		4
        /*0000*/ 	.byte	0x04, 0x37
        /*0002*/ 	.short	(.L_7 - .L_6)
.L_6:
        /*0004*/ 	.word	0x00000082


	//----- nvinfo : EIATTR_KPARAM_INFO
	.align		4
.L_7:
        /*0008*/ 	.byte	0x04, 0x17
        /*000a*/ 	.short	(.L_9 - .L_8)
.L_8:
        /*000c*/ 	.word	0x00000000
        /*0010*/ 	.short	0x0003
        /*0012*/ 	.short	0x0018
        /*0014*/ 	.byte	0x00, 0xf0, 0x11, 0x00


	//----- nvinfo : EIATTR_KPARAM_INFO
	.align		4
.L_9:
        /*0018*/ 	.byte	0x04, 0x17
        /*001a*/ 	.short	(.L_11 - .L_10)
.L_10:
        /*001c*/ 	.word	0x00000000
        /*0020*/ 	.short	0x0002
        /*0022*/ 	.short	0x0010
        /*0024*/ 	.byte	0x00, 0xf5, 0x21, 0x00


	//----- nvinfo : EIATTR_KPARAM_INFO
	.align		4
.L_11:
        /*0028*/ 	.byte	0x04, 0x17
        /*002a*/ 	.short	(.L_13 - .L_12)
.L_12:
        /*002c*/ 	.word	0x00000000
        /*0030*/ 	.short	0x0001
        /*0032*/ 	.short	0x0008
        /*0034*/ 	.byte	0x00, 0xf5, 0x21, 0x00


	//----- nvinfo : EIATTR_KPARAM_INFO
	.align		4
.L_13:
        /*0038*/ 	.byte	0x04, 0x17
        /*003a*/ 	.short	(.L_15 - .L_14)
.L_14:
        /*003c*/ 	.word	0x00000000
        /*0040*/ 	.short	0x0000
        /*0042*/ 	.short	0x0000
        /*0044*/ 	.byte	0x00, 0xf5, 0x21, 0x00


	//----- nvinfo : EIATTR_SPARSE_MMA_MASK
	.align		4
.L_15:
        /*0048*/ 	.byte	0x03, 0x50
        /*004a*/ 	.short	0x0000


	//----- nvinfo : EIATTR_MAXREG_COUNT
	.align		4
        /*004c*/ 	.byte	0x03, 0x1b
        /*004e*/ 	.short	0x00ff


	//----- nvinfo : EIATTR_MERCURY_ISA_VERSION
	.align		4
        /*0050*/ 	.byte	0x03, 0x5f
        /*0052*/ 	.short	0x0101


	//----- nvinfo : EIATTR_VRC_CTA_INIT_COUNT
	.align		4
        /*0054*/ 	.byte	0x02, 0x4a
	.zero		1
	.zero		1


	//----- nvinfo : EIATTR_EXIT_INSTR_OFFSETS
	.align		4
        /*0058*/ 	.byte	0x04, 0x1c
        /*005a*/ 	.short	(.L_17 - .L_16)


	//   ....[0]....
.L_16:
        /*005c*/ 	.word	0x00000130


	//   ....[1]....
        /*0060*/ 	.word	0x000001f0


	//----- nvinfo : EIATTR_CBANK_PARAM_SIZE
	.align		4
.L_17:
        /*0064*/ 	.byte	0x03, 0x19
        /*0066*/ 	.short	0x001c


	//----- nvinfo : EIATTR_PARAM_CBANK
	.align		4
        /*0068*/ 	.byte	0x04, 0x0a
        /*006a*/ 	.short	(.L_19 - .L_18)
	.align		4
.L_18:
        /*006c*/ 	.word	index@(.nv.constant0._Z6sumGPUPiS_S_i)
        /*0070*/ 	.short	0x0380
        /*0072*/ 	.short	0x001c


	//----- nvinfo : EIATTR_SW_WAR
	.align		4
.L_19:
        /*0074*/ 	.byte	0x04, 0x36
        /*0076*/ 	.short	(.L_21 - .L_20)
.L_20:
        /*0078*/ 	.word	0x00000008
.L_21:


//--------------------- .nv.callgraph             --------------------------
	.section	.nv.callgraph,"",@"SHT_CUDA_CALLGRAPH"
	.align	4
	.sectionentsize	8
	.align		4
        /*0000*/ 	.word	0x00000000
	.align		4
        /*0004*/ 	.word	0xffffffff
	.align		4
        /*0008*/ 	.word	0x00000000
	.align		4
        /*000c*/ 	.word	0xfffffffe
	.align		4
        /*0010*/ 	.word	0x00000000
	.align		4
        /*0014*/ 	.word	0xfffffffd
	.align		4
        /*0018*/ 	.word	0x00000000
	.align		4
        /*001c*/ 	.word	0xfffffffc


//--------------------- .text._Z6sumGPUPiS_S_i    --------------------------
	.section	.text._Z6sumGPUPiS_S_i,"ax",@progbits
	.align	128
        .global         _Z6sumGPUPiS_S_i
        .type           _Z6sumGPUPiS_S_i,@function
        .size           _Z6sumGPUPiS_S_i,(.L_x_1 - _Z6sumGPUPiS_S_i)
        .other          _Z6sumGPUPiS_S_i,@"STO_CUDA_ENTRY STV_DEFAULT"
_Z6sumGPUPiS_S_i:
.text._Z6sumGPUPiS_S_i:
[----:B------:R-:W-:Y:S01]  /*0000*/  LDC R1, c[0x0][0x37c] ;  /* 0x0000df00ff017b82 */ /* 0x000fe20000000800 */
[----:B------:R-:W0:Y:S01]  /*0010*/  S2R R0, SR_CTAID.Z ;  /* 0x0000000000007919 */ /* 0x000e220000002700 */
[----:B------:R-:W1:Y:S06]  /*0020*/  LDCU UR4, c[0x0][0x360] ;  /* 0x00006c00ff0477ac */ /* 0x000e6c0008000800 */
[----:B------:R-:W0:Y:S01]  /*0030*/  S2UR UR8, SR_CTAID.Y ;  /* 0x00000000000879c3 */ /* 0x000e220000002600 */
[----:B------:R-:W2:Y:S01]  /*0040*/  S2R R5, SR_TID.Z ;  /* 0x0000000000057919 */ /* 0x000ea20000002300 */
[----:B------:R-:W3:Y:S01]  /*0050*/  LDCU UR5, c[0x0][0x364] ;  /* 0x00006c80ff0577ac */ /* 0x000ee20008000800 */
[----:B------:R-:W3:Y:S01]  /*0060*/  S2R R3, SR_TID.Y ;  /* 0x0000000000037919 */ /* 0x000ee20000002200 */
[----:B------:R-:W2:Y:S04]  /*0070*/  LDCU UR6, c[0x0][0x368] ;  /* 0x00006d00ff0677ac */ /* 0x000ea80008000800 */
[----:B------:R-:W4:Y:S01]  /*0080*/  LDC R7, c[0x0][0x370] ;  /* 0x0000dc00ff077b82 */ /* 0x000f220000000800 */
[----:B------:R-:W1:Y:S07]  /*0090*/  S2R R9, SR_TID.X ;  /* 0x0000000000097919 */ /* 0x000e6e0000002100 */
[----:B------:R-:W0:Y:S08]  /*00a0*/  LDC R11, c[0x0][0x374] ;  /* 0x0000dd00ff0b7b82 */ /* 0x000e300000000800 */
[----:B------:R-:W4:Y:S01]  /*00b0*/  S2UR UR7, SR_CTAID.X ;  /* 0x00000000000779c3 */ /* 0x000f220000002500 */
[----:B0-----:R-:W-:Y:S01]  /*00c0*/  IMAD R0, R0, R11, UR8 ;  /* 0x0000000800007e24 */ /* 0x001fe2000f8e020b */
[----:B------:R-:W0:Y:S03]  /*00d0*/  LDCU UR8, c[0x0][0x398] ;  /* 0x00007300ff0877ac */ /* 0x000e260008000800 */
[----:B----4-:R-:W-:-:S04]  /*00e0*/  IMAD R0, R0, R7, UR7 ;  /* 0x0000000700007e24 */ /* 0x010fc8000f8e0207 */
[----:B--2---:R-:W-:-:S04]  /*00f0*/  IMAD R0, R0, UR6, R5 ;  /* 0x0000000600007c24 */ /* 0x004fc8000f8e0205 */
[----:B---3--:R-:W-:-:S04]  /*0100*/  IMAD R0, R0, UR5, R3 ;  /* 0x0000000500007c24 */ /* 0x008fc8000f8e0203 */
[----:B-1----:R-:W-:-:S05]  /*0110*/  IMAD R9, R0, UR4, R9 ;  /* 0x0000000400097c24 */ /* 0x002fca000f8e0209 */
[----:B0-----:R-:W-:-:S13]  /*0120*/  ISETP.GE.AND P0, PT, R9, UR8, PT ;  /* 0x0000000809007c0c */ /* 0x001fda000bf06270 */
[----:B------:R-:W-:Y:S05]  /*0130*/  @P0 EXIT ;  /* 0x000000000000094d */ /* 0x000fea0003800000 */
[----:B------:R-:W0:Y:S01]  /*0140*/  LDC.64 R2, c[0x0][0x380] ;  /* 0x0000e000ff027b82 */ /* 0x000e220000000a00 */
[----:B------:R-:W1:Y:S07]  /*0150*/  LDCU.64 UR4, c[0x0][0x358] ;  /* 0x00006b00ff0477ac */ /* 0x000e6e0008000a00 */
[----:B------:R-:W2:Y:S08]  /*0160*/  LDC.64 R4, c[0x0][0x388] ;  /* 0x0000e200ff047b82 */ /* 0x000eb00000000a00 */
[----:B------:R-:W3:Y:S01]  /*0170*/  LDC.64 R6, c[0x0][0x390] ;  /* 0x0000e400ff067b82 */ /* 0x000ee20000000a00 */
[----:B0-----:R-:W-:-:S06]  /*0180*/  IMAD.WIDE R2, R9, 0x4, R2 ;  /* 0x0000000409027825 */ /* 0x001fcc00078e0202 */
[----:B-1----:R-:W4:Y:S01]  /*0190*/  LDG.E R2, desc[UR4][R2.64] ;  /* 0x0000000402027981 */ /* 0x002f22000c1e1900 */
[----:B--2---:R-:W-:-:S06]  /*01a0*/  IMAD.WIDE R4, R9, 0x4, R4 ;  /* 0x0000000409047825 */ /* 0x004fcc00078e0204 */
[----:B------:R-:W4:Y:S01]  /*01b0*/  LDG.E R5, desc[UR4][R4.64] ;  /* 0x0000000404057981 */ /* 0x000f22000c1e1900 */
[----:B---3--:R-:W-:Y:S01]  /*01c0*/  IMAD.WIDE R6, R9, 0x4, R6 ;  /* 0x0000000409067825 */ /* 0x008fe200078e0206 */
[----:B----4-:R-:W-:-:S05]  /*01d0*/  IADD3 R9, PT, PT, R2, R5, RZ ;  /* 0x0000000502097210 */ /* 0x010fca0007ffe0ff */
[----:B------:R-:W-:Y:S01]  /*01e0*/  STG.E desc[UR4][R6.64], R9 ;  /* 0x0000000906007986 */ /* 0x000fe2000c101904 */
[----:B------:R-:W-:Y:S05]  /*01f0*/  EXIT ;  /* 0x000000000000794d */ /* 0x000fea0003800000 */
.L_x_0:
[----:B------:R-:W-:-:S00]  /*0200*/  BRA `(.L_x_0) ;  /* 0xfffffffc00fc7947 */ /* 0x000fc0000383ffff */
[----:B------:R-:W-:-:S00]  /*0210*/  NOP ;  /* 0x0000000000007918 */ /* 0x000fc00000000000 */
        /* <DEDUP_REMOVED lines=14> */
.L_x_1:


//--------------------- .nv.shared.reserved.0     --------------------------
	.section	.nv.shared.reserved.0,"aw",@nobits
	.weak		__nv_reservedSMEM_offset_0_alias
	.size		__nv_reservedSMEM_offset_0_alias, 0, 64
	.other		__nv_reservedSMEM_offset_0_alias,@"STO_CUDA_RESERVED_SHARED STV_DEFAULT"
__nv_reservedSMEM_offset_0_alias:
	.zero		0
	.zero		64


//--------------------- .nv.constant0._Z6sumGPUPiS_S_i --------------------------
	.section	.nv.constant0._Z6sumGPUPiS_S_i,"a",@progbits
	.sectionflags	@""
	.align	4
.nv.constant0._Z6sumGPUPiS_S_i:
	.zero		924


//--------------------- SYMBOLS --------------------------

	.type		.nv.reservedSmem.offset0,@object
	.size		.nv.reservedSmem.offset0,0x4
